//
// Generated by NVIDIA NVVM Compiler
//
// Compiler Build ID: CL-36424714
// Cuda compilation tools, release 13.0, V13.0.88
// Based on NVVM 20.0.0
//

.version 9.0
.target sm_100
.address_size 64

	// .globl	_Z16ac_velocity_gl_bPfS_S_S_S_S_S_S_S_S_S_S_S_iifffii

.visible .entry _Z16ac_velocity_gl_bPfS_S_S_S_S_S_S_S_S_S_S_S_iifffii(
	.param .u64 .ptr .align 1 _Z16ac_velocity_gl_bPfS_S_S_S_S_S_S_S_S_S_S_S_iifffii_param_0,
	.param .u64 .ptr .align 1 _Z16ac_velocity_gl_bPfS_S_S_S_S_S_S_S_S_S_S_S_iifffii_param_1,
	.param .u64 .ptr .align 1 _Z16ac_velocity_gl_bPfS_S_S_S_S_S_S_S_S_S_S_S_iifffii_param_2,
	.param .u64 .ptr .align 1 _Z16ac_velocity_gl_bPfS_S_S_S_S_S_S_S_S_S_S_S_iifffii_param_3,
	.param .u64 .ptr .align 1 _Z16ac_velocity_gl_bPfS_S_S_S_S_S_S_S_S_S_S_S_iifffii_param_4,
	.param .u64 .ptr .align 1 _Z16ac_velocity_gl_bPfS_S_S_S_S_S_S_S_S_S_S_S_iifffii_param_5,
	.param .u64 .ptr .align 1 _Z16ac_velocity_gl_bPfS_S_S_S_S_S_S_S_S_S_S_S_iifffii_param_6,
	.param .u64 .ptr .align 1 _Z16ac_velocity_gl_bPfS_S_S_S_S_S_S_S_S_S_S_S_iifffii_param_7,
	.param .u64 .ptr .align 1 _Z16ac_velocity_gl_bPfS_S_S_S_S_S_S_S_S_S_S_S_iifffii_param_8,
	.param .u64 .ptr .align 1 _Z16ac_velocity_gl_bPfS_S_S_S_S_S_S_S_S_S_S_S_iifffii_param_9,
	.param .u64 .ptr .align 1 _Z16ac_velocity_gl_bPfS_S_S_S_S_S_S_S_S_S_S_S_iifffii_param_10,
	.param .u64 .ptr .align 1 _Z16ac_velocity_gl_bPfS_S_S_S_S_S_S_S_S_S_S_S_iifffii_param_11,
	.param .u64 .ptr .align 1 _Z16ac_velocity_gl_bPfS_S_S_S_S_S_S_S_S_S_S_S_iifffii_param_12,
	.param .u32 _Z16ac_velocity_gl_bPfS_S_S_S_S_S_S_S_S_S_S_S_iifffii_param_13,
	.param .u32 _Z16ac_velocity_gl_bPfS_S_S_S_S_S_S_S_S_S_S_S_iifffii_param_14,
	.param .f32 _Z16ac_velocity_gl_bPfS_S_S_S_S_S_S_S_S_S_S_S_iifffii_param_15,
	.param .f32 _Z16ac_velocity_gl_bPfS_S_S_S_S_S_S_S_S_S_S_S_iifffii_param_16,
	.param .f32 _Z16ac_velocity_gl_bPfS_S_S_S_S_S_S_S_S_S_S_S_iifffii_param_17,
	.param .u32 _Z16ac_velocity_gl_bPfS_S_S_S_S_S_S_S_S_S_S_S_iifffii_param_18,
	.param .u32 _Z16ac_velocity_gl_bPfS_S_S_S_S_S_S_S_S_S_S_S_iifffii_param_19
)
{
	.reg .pred 	%p<5>;
	.reg .b32 	%r<28>;
	.reg .b32 	%f<38>;
	.reg .b64 	%rd<26>;
	.reg .b64 	%fd<13>;

	ld.param.u64 	%rd1, [_Z16ac_velocity_gl_bPfS_S_S_S_S_S_S_S_S_S_S_S_iifffii_param_0];
	ld.param.u64 	%rd2, [_Z16ac_velocity_gl_bPfS_S_S_S_S_S_S_S_S_S_S_S_iifffii_param_1];
	ld.param.u64 	%rd3, [_Z16ac_velocity_gl_bPfS_S_S_S_S_S_S_S_S_S_S_S_iifffii_param_2];
	ld.param.u64 	%rd4, [_Z16ac_velocity_gl_bPfS_S_S_S_S_S_S_S_S_S_S_S_iifffii_param_6];
	ld.param.u32 	%r3, [_Z16ac_velocity_gl_bPfS_S_S_S_S_S_S_S_S_S_S_S_iifffii_param_13];
	ld.param.u32 	%r4, [_Z16ac_velocity_gl_bPfS_S_S_S_S_S_S_S_S_S_S_S_iifffii_param_14];
	ld.param.f32 	%f1, [_Z16ac_velocity_gl_bPfS_S_S_S_S_S_S_S_S_S_S_S_iifffii_param_15];
	ld.param.f32 	%f2, [_Z16ac_velocity_gl_bPfS_S_S_S_S_S_S_S_S_S_S_S_iifffii_param_16];
	ld.param.f32 	%f3, [_Z16ac_velocity_gl_bPfS_S_S_S_S_S_S_S_S_S_S_S_iifffii_param_17];
	ld.param.u32 	%r6, [_Z16ac_velocity_gl_bPfS_S_S_S_S_S_S_S_S_S_S_S_iifffii_param_18];
	ld.param.u32 	%r7, [_Z16ac_velocity_gl_bPfS_S_S_S_S_S_S_S_S_S_S_S_iifffii_param_19];
	mov.u32 	%r8, %ctaid.x;
	mov.u32 	%r9, %ntid.x;
	mov.u32 	%r10, %tid.x;
	mad.lo.s32 	%r1, %r8, %r9, %r10;
	mov.u32 	%r11, %ctaid.y;
	mov.u32 	%r12, %ntid.y;
	mov.u32 	%r13, %tid.y;
	mad.lo.s32 	%r14, %r11, %r12, %r13;
	add.s32 	%r15, %r6, 2;
	add.s32 	%r16, %r6, %r7;
	sub.s32 	%r17, %r3, %r16;
	add.s32 	%r18, %r17, -3;
	setp.gt.s32 	%p1, %r1, %r18;
	min.s32 	%r19, %r1, %r14;
	setp.lt.s32 	%p2, %r19, %r15;
	or.pred  	%p3, %p2, %p1;
	@%p3 bra 	$L__BB0_3;
	sub.s32 	%r20, %r4, %r6;
	add.s32 	%r21, %r20, -3;
	setp.gt.s32 	%p4, %r14, %r21;
	@%p4 bra 	$L__BB0_3;
	cvta.to.global.u64 	%rd5, %rd3;
	cvta.to.global.u64 	%rd6, %rd4;
	mul.lo.s32 	%r22, %r3, %r14;
	cvt.s64.s32 	%rd7, %r22;
	cvt.s64.s32 	%rd8, %r1;
	add.s64 	%rd9, %rd8, %rd7;
	shl.b64 	%rd10, %rd9, 2;
	add.s64 	%rd11, %rd6, %rd10;
	ld.global.f32 	%f4, [%rd11+-4];
	cvt.f64.f32 	%fd1, %f4;
	rcp.rn.f64 	%fd2, %fd1;
	add.s32 	%r23, %r22, %r1;
	mul.wide.s32 	%rd12, %r23, 4;
	add.s64 	%rd13, %rd6, %rd12;
	ld.global.f32 	%f5, [%rd13];
	cvt.f64.f32 	%fd3, %f5;
	rcp.rn.f64 	%fd4, %fd3;
	add.f64 	%fd5, %fd2, %fd4;
	mul.f64 	%fd6, %fd5, 0d3FE0000000000000;
	cvt.rn.f32.f64 	%f6, %fd6;
	add.s64 	%rd14, %rd5, %rd12;
	ld.global.f32 	%f7, [%rd14];
	add.s64 	%rd15, %rd5, %rd10;
	ld.global.f32 	%f8, [%rd15+-4];
	sub.f32 	%f9, %f7, %f8;
	mul.f32 	%f10, %f9, 0f3F900000;
	ld.global.f32 	%f11, [%rd14+4];
	ld.global.f32 	%f12, [%rd14+-8];
	sub.f32 	%f13, %f11, %f12;
	mul.f32 	%f14, %f13, 0f3D2AAAAB;
	sub.f32 	%f15, %f10, %f14;
	cvta.to.global.u64 	%rd16, %rd1;
	add.s64 	%rd17, %rd16, %rd12;
	ld.global.f32 	%f16, [%rd17];
	div.rn.f32 	%f17, %f15, %f2;
	mul.f32 	%f18, %f17, %f6;
	mul.f32 	%f19, %f1, %f18;
	sub.f32 	%f20, %f16, %f19;
	st.global.f32 	[%rd17], %f20;
	ld.global.f32 	%f21, [%rd13];
	cvt.f64.f32 	%fd7, %f21;
	rcp.rn.f64 	%fd8, %fd7;
	mul.wide.s32 	%rd18, %r3, 4;
	add.s64 	%rd19, %rd13, %rd18;
	ld.global.f32 	%f22, [%rd19];
	cvt.f64.f32 	%fd9, %f22;
	rcp.rn.f64 	%fd10, %fd9;
	add.f64 	%fd11, %fd8, %fd10;
	mul.f64 	%fd12, %fd11, 0d3FE0000000000000;
	cvt.rn.f32.f64 	%f23, %fd12;
	add.s64 	%rd20, %rd14, %rd18;
	ld.global.f32 	%f24, [%rd20];
	ld.global.f32 	%f25, [%rd14];
	sub.f32 	%f26, %f24, %f25;
	mul.f32 	%f27, %f26, 0f3F900000;
	shl.b32 	%r24, %r3, 1;
	add.s32 	%r25, %r22, %r24;
	add.s64 	%rd21, %rd20, %rd18;
	ld.global.f32 	%f28, [%rd21];
	mad.lo.s32 	%r26, %r3, -3, %r25;
	add.s32 	%r27, %r26, %r1;
	mul.wide.s32 	%rd22, %r27, 4;
	add.s64 	%rd23, %rd5, %rd22;
	ld.global.f32 	%f29, [%rd23];
	sub.f32 	%f30, %f28, %f29;
	mul.f32 	%f31, %f30, 0f3D2AAAAB;
	sub.f32 	%f32, %f27, %f31;
	cvta.to.global.u64 	%rd24, %rd2;
	add.s64 	%rd25, %rd24, %rd12;
	ld.global.f32 	%f33, [%rd25];
	div.rn.f32 	%f34, %f32, %f3;
	mul.f32 	%f35, %f34, %f23;
	mul.f32 	%f36, %f1, %f35;
	sub.f32 	%f37, %f33, %f36;
	st.global.f32 	[%rd25], %f37;
$L__BB0_3:
	ret;

}


// ===== COMPILED SASS (sm_100) =====

	.target	sm_100

	.elftype	@"ET_EXEC"


//--------------------- .note.nv.tkinfo           --------------------------
	.section	.note.nv.tkinfo,"",@"SHT_NOTE"
	.sectionflags	@"SHF_NOTE_NV_TKINFO"
	.tkinfo
        /*0018*/ 	.word	0x00000002
        /*0030*/ 	.string	""
        /*0030*/ 	.string	"ptxas"
        /*0030*/ 	.string	"Cuda compilation tools, release 13.0, V13.0.88"
        /*0030*/ 	.string	"Build cuda_13.0.r13.0/compiler.36424714_0"
        /*0030*/ 	.string	"-arch sm_100 -m 64 "



//--------------------- .note.nv.cuinfo           --------------------------
	.section	.note.nv.cuinfo,"",@"SHT_NOTE"
	.sectionflags	@"SHF_NOTE_NV_CUINFO"
        /*0018*/ 	.short	0x0002
        /*001a*/ 	.short	0x0064
        /*001c*/ 	.short	0x0082
	.zero		2


//--------------------- .nv.info                  --------------------------
	.section	.nv.info,"",@"SHT_CUDA_INFO"
	.align	4


	//----- nvinfo : EIATTR_REGCOUNT
	.align		4
        /*0000*/ 	.byte	0x04, 0x2f
        /*0002*/ 	.short	(.L_1 - .L_0)
	.align		4
.L_0:
        /*0004*/ 	.word	index@(_Z16ac_velocity_gl_bPfS_S_S_S_S_S_S_S_S_S_S_S_iifffii)
        /*0008*/ 	.word	0x00000018


	//----- nvinfo : EIATTR_FRAME_SIZE
	.align		4
.L_1:
        /*000c*/ 	.byte	0x04, 0x11
        /*000e*/ 	.short	(.L_3 - .L_2)
	.align		4
.L_2:
        /*0010*/ 	.word	index@($__internal_1_$__cuda_sm3x_div_rn_noftz_f32_slowpath)
        /*0014*/ 	.word	0x00000000


	//----- nvinfo : EIATTR_FRAME_SIZE
	.align		4
.L_3:
        /*0018*/ 	.byte	0x04, 0x11
        /*001a*/ 	.short	(.L_5 - .L_4)
	.align		4
.L_4:
        /*001c*/ 	.word	index@($__internal_0_$__cuda_sm20_dblrcp_rn_slowpath_v3)
        /*0020*/ 	.word	0x00000000


	//----- nvinfo : EIATTR_FRAME_SIZE
	.align		4
.L_5:
        /*0024*/ 	.byte	0x04, 0x11
        /*0026*/ 	.short	(.L_7 - .L_6)
	.align		4
.L_6:
        /*0028*/ 	.word	index@(_Z16ac_velocity_gl_bPfS_S_S_S_S_S_S_S_S_S_S_S_iifffii)
        /*002c*/ 	.word	0x00000000


	//----- nvinfo : EIATTR_MIN_STACK_SIZE
	.align		4
.L_7:
        /*0030*/ 	.byte	0x04, 0x12
        /*0032*/ 	.short	(.L_9 - .L_8)
	.align		4
.L_8:
        /*0034*/ 	.word	index@(_Z16ac_velocity_gl_bPfS_S_S_S_S_S_S_S_S_S_S_S_iifffii)
        /*0038*/ 	.word	0x00000000
.L_9:


//--------------------- .nv.compat                --------------------------
	.section	.nv.compat,"",@"SHT_CUDA_COMPAT_INFO"
	.align	4
        /*0000*/ 	.byte	0x02, 0x09, 0x00, 0x00, 0x02, 0x02, 0x01, 0x00, 0x02, 0x05, 0x05, 0x00, 0x03, 0x07, 0x01, 0x01
        /*0010*/ 	.byte	0x02, 0x03, 0x00, 0x00, 0x02, 0x06, 0x01, 0x00, 0x04, 0x0b, 0x08, 0x00, 0x01, 0x00, 0x00, 0x00
        /*0020*/ 	.byte	0x00, 0x00, 0x00, 0x00


//--------------------- .nv.info._Z16ac_velocity_gl_bPfS_S_S_S_S_S_S_S_S_S_S_S_iifffii --------------------------
	.section	.nv.info._Z16ac_velocity_gl_bPfS_S_S_S_S_S_S_S_S_S_S_S_iifffii,"",@"SHT_CUDA_INFO"
	.sectionflags	@""
	.align	4


	//----- nvinfo : EIATTR_CUDA_API_VERSION
	.align		4
        /*0000*/ 	.byte	0x04, 0x37
        /*0002*/ 	.short	(.L_11 - .L_10)
.L_10:
        /*0004*/ 	.word	0x00000082


	//----- nvinfo : EIATTR_KPARAM_INFO
	.align		4
.L_11:
        /*0008*/ 	.byte	0x04, 0x17
        /*000a*/ 	.short	(.L_13 - .L_12)
.L_12:
        /*000c*/ 	.word	0x00000000
        /*0010*/ 	.short	0x0013
        /*0012*/ 	.short	0x0080
        /*0014*/ 	.byte	0x00, 0xf0, 0x11, 0x00


	//----- nvinfo : EIATTR_KPARAM_INFO
	.align		4
.L_13:
        /*0018*/ 	.byte	0x04, 0x17
        /*001a*/ 	.short	(.L_15 - .L_14)
.L_14:
        /*001c*/ 	.word	0x00000000
        /*0020*/ 	.short	0x0012
        /*0022*/ 	.short	0x007c
        /*0024*/ 	.byte	0x00, 0xf0, 0x11, 0x00


	//----- nvinfo : EIATTR_KPARAM_INFO
	.align		4
.L_15:
        /*0028*/ 	.byte	0x04, 0x17
        /*002a*/ 	.short	(.L_17 - .L_16)
.L_16:
        /*002c*/ 	.word	0x00000000
        /*0030*/ 	.short	0x0011
        /*0032*/ 	.short	0x0078
        /*0034*/ 	.byte	0x00, 0xf0, 0x11, 0x00


	//----- nvinfo : EIATTR_KPARAM_INFO
	.align		4
.L_17:
        /*0038*/ 	.byte	0x04, 0x17
        /*003a*/ 	.short	(.L_19 - .L_18)
.L_18:
        /*003c*/ 	.word	0x00000000
        /*0040*/ 	.short	0x0010
        /*0042*/ 	.short	0x0074
        /*0044*/ 	.byte	0x00, 0xf0, 0x11, 0x00


	//----- nvinfo : EIATTR_KPARAM_INFO
	.align		4
.L_19:
        /*0048*/ 	.byte	0x04, 0x17
        /*004a*/ 	.short	(.L_21 - .L_20)
.L_20:
        /*004c*/ 	.word	0x00000000
        /*0050*/ 	.short	0x000f
        /*0052*/ 	.short	0x0070
        /*0054*/ 	.byte	0x00, 0xf0, 0x11, 0x00


	//----- nvinfo : EIATTR_KPARAM_INFO
	.align		4
.L_21:
        /*0058*/ 	.byte	0x04, 0x17
        /*005a*/ 	.short	(.L_23 - .L_22)
.L_22:
        /*005c*/ 	.word	0x00000000
        /*0060*/ 	.short	0x000e
        /*0062*/ 	.short	0x006c
        /*0064*/ 	.byte	0x00, 0xf0, 0x11, 0x00


	//----- nvinfo : EIATTR_KPARAM_INFO
	.align		4
.L_23:
        /*0068*/ 	.byte	0x04, 0x17
        /*006a*/ 	.short	(.L_25 - .L_24)
.L_24:
        /*006c*/ 	.word	0x00000000
        /*0070*/ 	.short	0x000d
        /*0072*/ 	.short	0x0068
        /*0074*/ 	.byte	0x00, 0xf0, 0x11, 0x00


	//----- nvinfo : EIATTR_KPARAM_INFO
	.align		4
.L_25:
        /*0078*/ 	.byte	0x04, 0x17
        /*007a*/ 	.short	(.L_27 - .L_26)
.L_26:
        /*007c*/ 	.word	0x00000000
        /*0080*/ 	.short	0x000c
        /*0082*/ 	.short	0x0060
        /*0084*/ 	.byte	0x00, 0xf5, 0x21, 0x00


	//----- nvinfo : EIATTR_KPARAM_INFO
	.align		4
.L_27:
        /*0088*/ 	.byte	0x04, 0x17
        /*008a*/ 	.short	(.L_29 - .L_28)
.L_28:
        /*008c*/ 	.word	0x00000000
        /*0090*/ 	.short	0x000b
        /*0092*/ 	.short	0x0058
        /*0094*/ 	.byte	0x00, 0xf5, 0x21, 0x00


	//----- nvinfo : EIATTR_KPARAM_INFO
	.align		4
.L_29:
        /*0098*/ 	.byte	0x04, 0x17
        /*009a*/ 	.short	(.L_31 - .L_30)
.L_30:
        /*009c*/ 	.word	0x00000000
        /*00a0*/ 	.short	0x000a
        /*00a2*/ 	.short	0x0050
        /*00a4*/ 	.byte	0x00, 0xf5, 0x21, 0x00


	//----- nvinfo : EIATTR_KPARAM_INFO
	.align		4
.L_31:
        /*00a8*/ 	.byte	0x04, 0x17
        /*00aa*/ 	.short	(.L_33 - .L_32)
.L_32:
        /*00ac*/ 	.word	0x00000000
        /*00b0*/ 	.short	0x0009
        /*00b2*/ 	.short	0x0048
        /*00b4*/ 	.byte	0x00, 0xf5, 0x21, 0x00


	//----- nvinfo : EIATTR_KPARAM_INFO
	.align		4
.L_33:
        /*00b8*/ 	.byte	0x04, 0x17
        /*00ba*/ 	.short	(.L_35 - .L_34)
.L_34:
        /*00bc*/ 	.word	0x00000000
        /*00c0*/ 	.short	0x0008
        /*00c2*/ 	.short	0x0040
        /*00c4*/ 	.byte	0x00, 0xf5, 0x21, 0x00


	//----- nvinfo : EIATTR_KPARAM_INFO
	.align		4
.L_35:
        /*00c8*/ 	.byte	0x04, 0x17
        /*00ca*/ 	.short	(.L_37 - .L_36)
.L_36:
        /*00cc*/ 	.word	0x00000000
        /*00d0*/ 	.short	0x0007
        /*00d2*/ 	.short	0x0038
        /*00d4*/ 	.byte	0x00, 0xf5, 0x21, 0x00


	//----- nvinfo : EIATTR_KPARAM_INFO
	.align		4
.L_37:
        /*00d8*/ 	.byte	0x04, 0x17
        /*00da*/ 	.short	(.L_39 - .L_38)
.L_38:
        /*00dc*/ 	.word	0x00000000
        /*00e0*/ 	.short	0x0006
        /*00e2*/ 	.short	0x0030
        /*00e4*/ 	.byte	0x00, 0xf5, 0x21, 0x00


	//----- nvinfo : EIATTR_KPARAM_INFO
	.align		4
.L_39:
        /*00e8*/ 	.byte	0x04, 0x17
        /*00ea*/ 	.short	(.L_41 - .L_40)
.L_40:
        /*00ec*/ 	.word	0x00000000
        /*00f0*/ 	.short	0x0005
        /*00f2*/ 	.short	0x0028
        /*00f4*/ 	.byte	0x00, 0xf5, 0x21, 0x00


	//----- nvinfo : EIATTR_KPARAM_INFO
	.align		4
.L_41:
        /*00f8*/ 	.byte	0x04, 0x17
        /*00fa*/ 	.short	(.L_43 - .L_42)
.L_42:
        /*00fc*/ 	.word	0x00000000
        /*0100*/ 	.short	0x0004
        /*0102*/ 	.short	0x0020
        /*0104*/ 	.byte	0x00, 0xf5, 0x21, 0x00


	//----- nvinfo : EIATTR_KPARAM_INFO
	.align		4
.L_43:
        /*0108*/ 	.byte	0x04, 0x17
        /*010a*/ 	.short	(.L_45 - .L_44)
.L_44:
        /*010c*/ 	.word	0x00000000
        /*0110*/ 	.short	0x0003
        /*0112*/ 	.short	0x0018
        /*0114*/ 	.byte	0x00, 0xf5, 0x21, 0x00


	//----- nvinfo : EIATTR_KPARAM_INFO
	.align		4
.L_45:
        /*0118*/ 	.byte	0x04, 0x17
        /*011a*/ 	.short	(.L_47 - .L_46)
.L_46:
        /*011c*/ 	.word	0x00000000
        /*0120*/ 	.short	0x0002
        /*0122*/ 	.short	0x0010
        /*0124*/ 	.byte	0x00, 0xf5, 0x21, 0x00


	//----- nvinfo : EIATTR_KPARAM_INFO
	.align		4
.L_47:
        /*0128*/ 	.byte	0x04, 0x17
        /*012a*/ 	.short	(.L_49 - .L_48)
.L_48:
        /*012c*/ 	.word	0x00000000
        /*0130*/ 	.short	0x0001
        /*0132*/ 	.short	0x0008
        /*0134*/ 	.byte	0x00, 0xf5, 0x21, 0x00


	//----- nvinfo : EIATTR_KPARAM_INFO
	.align		4
.L_49:
        /*0138*/ 	.byte	0x04, 0x17
        /*013a*/ 	.short	(.L_51 - .L_50)
.L_50:
        /*013c*/ 	.word	0x00000000
        /*0140*/ 	.short	0x0000
        /*0142*/ 	.short	0x0000
        /*0144*/ 	.byte	0x00, 0xf5, 0x21, 0x00


	//----- nvinfo : EIATTR_SPARSE_MMA_MASK
	.align		4
.L_51:
        /*0148*/ 	.byte	0x03, 0x50
        /*014a*/ 	.short	0x0000


	//----- nvinfo : EIATTR_MAXREG_COUNT
	.align		4
        /*014c*/ 	.byte	0x03, 0x1b
        /*014e*/ 	.short	0x00ff


	//----- nvinfo : EIATTR_MERCURY_ISA_VERSION
	.align		4
        /*0150*/ 	.byte	0x03, 0x5f
        /*0152*/ 	.short	0x0101


	//----- nvinfo : EIATTR_VRC_CTA_INIT_COUNT
	.align		4
        /*0154*/ 	.byte	0x02, 0x4a
	.zero		1
	.zero		1


	//----- nvinfo : EIATTR_EXIT_INSTR_OFFSETS
	.align		4
        /*0158*/ 	.byte	0x04, 0x1c
        /*015a*/ 	.short	(.L_53 - .L_52)


	//   ....[0]....
.L_52:
        /*015c*/ 	.word	0x00000120


	//   ....[1]....
        /*0160*/ 	.word	0x00000160


	//   ....[2]....
        /*0164*/ 	.word	0x00000c70


	//----- nvinfo : EIATTR_CRS_STACK_SIZE
	.align		4
.L_53:
        /*0168*/ 	.byte	0x04, 0x1e
        /*016a*/ 	.short	(.L_55 - .L_54)
.L_54:
        /*016c*/ 	.word	0x00000000


	//----- nvinfo : EIATTR_CBANK_PARAM_SIZE
	.align		4
.L_55:
        /*0170*/ 	.byte	0x03, 0x19
        /*0172*/ 	.short	0x0084


	//----- nvinfo : EIATTR_PARAM_CBANK
	.align		4
        /*0174*/ 	.byte	0x04, 0x0a
        /*0176*/ 	.short	(.L_57 - .L_56)
	.align		4
.L_56:
        /*0178*/ 	.word	index@(.nv.constant0._Z16ac_velocity_gl_bPfS_S_S_S_S_S_S_S_S_S_S_S_iifffii)
        /*017c*/ 	.short	0x0380
        /*017e*/ 	.short	0x0084


	//----- nvinfo : EIATTR_SW_WAR
	.align		4
.L_57:
        /*0180*/ 	.byte	0x04, 0x36
        /*0182*/ 	.short	(.L_59 - .L_58)
.L_58:
        /*0184*/ 	.word	0x00000008
.L_59:


//--------------------- .nv.callgraph             --------------------------
	.section	.nv.callgraph,"",@"SHT_CUDA_CALLGRAPH"
	.align	4
	.sectionentsize	8
	.align		4
        /*0000*/ 	.word	0x00000000
	.align		4
        /*0004*/ 	.word	0xffffffff
	.align		4
        /*0008*/ 	.word	0x00000000
	.align		4
        /*000c*/ 	.word	0xfffffffe
	.align		4
        /*0010*/ 	.word	0x00000000
	.align		4
        /*0014*/ 	.word	0xfffffffd
	.align		4
        /*0018*/ 	.word	0x00000000
	.align		4
        /*001c*/ 	.word	0xfffffffc


//--------------------- .text._Z16ac_velocity_gl_bPfS_S_S_S_S_S_S_S_S_S_S_S_iifffii --------------------------
	.section	.text._Z16ac_velocity_gl_bPfS_S_S_S_S_S_S_S_S_S_S_S_iifffii,"ax",@progbits
	.align	128
        .global         _Z16ac_velocity_gl_bPfS_S_S_S_S_S_S_S_S_S_S_S_iifffii
        .type           _Z16ac_velocity_gl_bPfS_S_S_S_S_S_S_S_S_S_S_S_iifffii,@function
        .size           _Z16ac_velocity_gl_bPfS_S_S_S_S_S_S_S_S_S_S_S_iifffii,(.L_x_29 - _Z16ac_velocity_gl_bPfS_S_S_S_S_S_S_S_S_S_S_S_iifffii)
        .other          _Z16ac_velocity_gl_bPfS_S_S_S_S_S_S_S_S_S_S_S_iifffii,@"STO_CUDA_ENTRY STV_DEFAULT"
_Z16ac_velocity_gl_bPfS_S_S_S_S_S_S_S_S_S_S_S_iifffii:
.text._Z16ac_velocity_gl_bPfS_S_S_S_S_S_S_S_S_S_S_S_iifffii:
[----:B------:R-:W-:Y:S01]  /*0000*/  LDC R1, c[0x0][0x37c] ;  /* 0x0000df00ff017b82 */ /* 0x000fe20000000800 */
[----:B------:R-:W0:Y:S07]  /*0010*/  S2R R3, SR_TID.X ;  /* 0x0000000000037919 */ /* 0x000e2e0000002100 */
[----:B------:R-:W0:Y:S01]  /*0020*/  LDC R8, c[0x0][0x360] ;  /* 0x0000d800ff087b82 */ /* 0x000e220000000800 */
[----:B------:R-:W1:Y:S01]  /*0030*/  LDCU UR7, c[0x0][0x3fc] ;  /* 0x00007f80ff0777ac */ /* 0x000e620008000800 */
[----:B------:R-:W2:Y:S01]  /*0040*/  S2R R0, SR_TID.Y ;  /* 0x0000000000007919 */ /* 0x000ea20000002200 */
[----:B------:R-:W1:Y:S05]  /*0050*/  LDCU UR4, c[0x0][0x400] ;  /* 0x00008000ff0477ac */ /* 0x000e6a0008000800 */
[----:B------:R-:W0:Y:S01]  /*0060*/  S2UR UR5, SR_CTAID.X ;  /* 0x00000000000579c3 */ /* 0x000e220000002500 */
[----:B------:R-:W1:Y:S07]  /*0070*/  LDCU UR8, c[0x0][0x3e8] ;  /* 0x00007d00ff0877ac */ /* 0x000e6e0008000800 */
[----:B------:R-:W2:Y:S08]  /*0080*/  S2UR UR6, SR_CTAID.Y ;  /* 0x00000000000679c3 */ /* 0x000eb00000002600 */
[----:B------:R-:W2:Y:S01]  /*0090*/  LDC R9, c[0x0][0x364] ;  /* 0x0000d900ff097b82 */ /* 0x000ea20000000800 */
[----:B-1----:R-:W-:-:S04]  /*00a0*/  UIADD3 UR4, UPT, UPT, UR8, -UR7, -UR4 ;  /* 0x8000000708047290 */ /* 0x002fc8000fffe804 */
[----:B------:R-:W-:Y:S01]  /*00b0*/  UIADD3 UR4, UPT, UPT, UR4, -0x3, URZ ;  /* 0xfffffffd04047890 */ /* 0x000fe2000fffe0ff */
[----:B0-----:R-:W-:Y:S01]  /*00c0*/  IMAD R8, R8, UR5, R3 ;  /* 0x0000000508087c24 */ /* 0x001fe2000f8e0203 */
[----:B------:R-:W-:-:S04]  /*00d0*/  UIADD3 UR5, UPT, UPT, UR7, 0x2, URZ ;  /* 0x0000000207057890 */ /* 0x000fc8000fffe0ff */
[----:B------:R-:W-:Y:S01]  /*00e0*/  ISETP.GT.AND P0, PT, R8, UR4, PT ;  /* 0x0000000408007c0c */ /* 0x000fe2000bf04270 */
[----:B--2---:R-:W-:-:S05]  /*00f0*/  IMAD R9, R9, UR6, R0 ;  /* 0x0000000609097c24 */ /* 0x004fca000f8e0200 */
[----:B------:R-:W-:-:S04]  /*0100*/  VIMNMX R0, PT, PT, R8, R9, PT ;  /* 0x0000000908007248 */ /* 0x000fc80003fe0100 */
[----:B------:R-:W-:-:S13]  /*0110*/  ISETP.LT.OR P0, PT, R0, UR5, P0 ;  /* 0x0000000500007c0c */ /* 0x000fda0008701670 */
[----:B------:R-:W-:Y:S05]  /*0120*/  @P0 EXIT ;  /* 0x000000000000094d */ /* 0x000fea0003800000 */
[----:B------:R-:W0:Y:S02]  /*0130*/  LDCU UR4, c[0x0][0x3ec] ;  /* 0x00007d80ff0477ac */ /* 0x000e240008000800 */
[----:B0-----:R-:W-:-:S06]  /*0140*/  UIADD3 UR4, UPT, UPT, -UR7, -0x3, UR4 ;  /* 0xfffffffd07047890 */ /* 0x001fcc000fffe104 */
[----:B------:R-:W-:-:S13]  /*0150*/  ISETP.GT.AND P0, PT, R9, UR4, PT ;  /* 0x0000000409007c0c */ /* 0x000fda000bf04270 */
[----:B------:R-:W-:Y:S05]  /*0160*/  @P0 EXIT ;  /* 0x000000000000094d */ /* 0x000fea0003800000 */
[----:B------:R-:W0:Y:S01]  /*0170*/  LDCU.64 UR6, c[0x0][0x3b0] ;  /* 0x00007600ff0677ac */ /* 0x000e220008000a00 */
[----:B------:R-:W-:Y:S01]  /*0180*/  IMAD R9, R9, UR8, RZ ;  /* 0x0000000809097c24 */ /* 0x000fe2000f8e02ff */
[----:B------:R-:W-:Y:S01]  /*0190*/  SHF.R.S32.HI R0, RZ, 0x1f, R8 ;  /* 0x0000001fff007819 */ /* 0x000fe20000011408 */
[----:B------:R-:W1:Y:S03]  /*01a0*/  LDCU.64 UR4, c[0x0][0x358] ;  /* 0x00006b00ff0477ac */ /* 0x000e660008000a00 */
[----:B------:R-:W-:-:S04]  /*01b0*/  IADD3 R2, P0, PT, R8, R9, RZ ;  /* 0x0000000908027210 */ /* 0x000fc80007f1e0ff */
[----:B------:R-:W-:Y:S01]  /*01c0*/  LEA.HI.X.SX32 R3, R9, R0, 0x1, P0 ;  /* 0x0000000009037211 */ /* 0x000fe200000f0eff */
[----:B------:R-:W-:-:S03]  /*01d0*/  IMAD.SHL.U32 R6, R2, 0x4, RZ ;  /* 0x0000000402067824 */ /* 0x000fc600078e00ff */
[----:B------:R-:W-:Y:S02]  /*01e0*/  SHF.L.U64.HI R0, R2, 0x2, R3 ;  /* 0x0000000202007819 */ /* 0x000fe40000010203 */
[----:B0-----:R-:W-:-:S04]  /*01f0*/  IADD3 R14, P0, PT, R6, UR6, RZ ;  /* 0x00000006060e7c10 */ /* 0x001fc8000ff1e0ff */
[----:B------:R-:W-:-:S05]  /*0200*/  IADD3.X R15, PT, PT, R0, UR7, RZ, P0, !PT ;  /* 0x00000007000f7c10 */ /* 0x000fca00087fe4ff */
[----:B-1----:R-:W2:Y:S01]  /*0210*/  LDG.E R4, desc[UR4][R14.64+-0x4] ;  /* 0xfffffc040e047981 */ /* 0x002ea2000c1e1900 */
[----:B------:R-:W-:Y:S01]  /*0220*/  BSSY.RECONVERGENT B0, `(.L_x_0) ;  /* 0x0000013000007945 */ /* 0x000fe20003800200 */
[----:B--2---:R-:W0:Y:S08]  /*0230*/  F2F.F64.F32 R4, R4 ;  /* 0x0000000400047310 */ /* 0x004e300000201800 */
[----:B0-----:R-:W0:Y:S01]  /*0240*/  MUFU.RCP64H R3, R5 ;  /* 0x0000000500037308 */ /* 0x001e220000001800 */
[----:B------:R-:W-:-:S05]  /*0250*/  VIADD R2, R5, 0x300402 ;  /* 0x0030040205027836 */ /* 0x000fca0000000000 */
[----:B------:R-:W-:Y:S01]  /*0260*/  FSETP.GEU.AND P0, PT, |R2|, 5.8789094863358348022e-39, PT ;  /* 0x004004020200780b */ /* 0x000fe20003f0e200 */
[----:B0-----:R-:W-:-:S08]  /*0270*/  DFMA R10, -R4, R2, 1 ;  /* 0x3ff00000040a742b */ /* 0x001fd00000000102 */
[----:B------:R-:W-:-:S08]  /*0280*/  DFMA R10, R10, R10, R10 ;  /* 0x0000000a0a0a722b */ /* 0x000fd0000000000a */
[----:B------:R-:W-:-:S08]  /*0290*/  DFMA R10, R2, R10, R2 ;  /* 0x0000000a020a722b */ /* 0x000fd00000000002 */
[----:B------:R-:W-:-:S08]  /*02a0*/  DFMA R12, -R4, R10, 1 ;  /* 0x3ff00000040c742b */ /* 0x000fd0000000010a */
[----:B------:R-:W-:Y:S01]  /*02b0*/  DFMA R2, R10, R12, R10 ;  /* 0x0000000c0a02722b */ /* 0x000fe2000000000a */
[----:B------:R-:W-:Y:S10]  /*02c0*/  @P0 BRA `(.L_x_1) ;  /* 0x0000000000200947 */ /* 0x000ff40003800000 */
[----:B------:R-:W-:Y:S01]  /*02d0*/  LOP3.LUT R16, R5, 0x7fffffff, RZ, 0xc0, !PT ;  /* 0x7fffffff05107812 */ /* 0x000fe200078ec0ff */
[----:B------:R-:W-:Y:S01]  /*02e0*/  IMAD.MOV.U32 R12, RZ, RZ, R4 ;  /* 0x000000ffff0c7224 */ /* 0x000fe200078e0004 */
[----:B------:R-:W-:Y:S01]  /*02f0*/  MOV R18, 0x330 ;  /* 0x0000033000127802 */ /* 0x000fe20000000f00 */
[----:B------:R-:W-:Y:S01]  /*0300*/  IMAD.MOV.U32 R13, RZ, RZ, R5 ;  /* 0x000000ffff0d7224 */ /* 0x000fe200078e0005 */
[----:B------:R-:W-:-:S07]  /*0310*/  IADD3 R16, PT, PT, R16, -0x100000, RZ ;  /* 0xfff0000010107810 */ /* 0x000fce0007ffe0ff */
[----:B------:R-:W-:Y:S05]  /*0320*/  CALL.REL.NOINC `($__internal_0_$__cuda_sm20_dblrcp_rn_slowpath_v3) ;  /* 0x0000000800547944 */ /* 0x000fea0003c00000 */
[----:B------:R-:W-:Y:S02]  /*0330*/  IMAD.MOV.U32 R2, RZ, RZ, R14 ;  /* 0x000000ffff027224 */ /* 0x000fe400078e000e */
[----:B------:R-:W-:-:S07]  /*0340*/  IMAD.MOV.U32 R3, RZ, RZ, R15 ;  /* 0x000000ffff037224 */ /* 0x000fce00078e000f */
.L_x_1:
[----:B------:R-:W-:Y:S05]  /*0350*/  BSYNC.RECONVERGENT B0 ;  /* 0x0000000000007941 */ /* 0x000fea0003800200 */
.L_x_0:
[----:B------:R-:W0:Y:S01]  /*0360*/  LDC.64 R4, c[0x0][0x3b0] ;  /* 0x0000ec00ff047b82 */ /* 0x000e220000000a00 */
[----:B------:R-:W-:-:S04]  /*0370*/  IMAD.IADD R10, R8, 0x1, R9 ;  /* 0x00000001080a7824 */ /* 0x000fc800078e0209 */
[----:B0-----:R-:W-:-:S05]  /*0380*/  IMAD.WIDE R4, R10, 0x4, R4 ;  /* 0x000000040a047825 */ /* 0x001fca00078e0204 */
[----:B------:R-:W2:Y:S01]  /*0390*/  LDG.E R12, desc[UR4][R4.64] ;  /* 0x00000004040c7981 */ /* 0x000ea2000c1e1900 */
[----:B------:R-:W-:Y:S01]  /*03a0*/  BSSY.RECONVERGENT B0, `(.L_x_2) ;  /* 0x000000f000007945 */ /* 0x000fe20003800200 */
[----:B--2---:R-:W0:Y:S08]  /*03b0*/  F2F.F64.F32 R12, R12 ;  /* 0x0000000c000c7310 */ /* 0x004e300000201800 */
[----:B0-----:R-:W0:Y:S01]  /*03c0*/  MUFU.RCP64H R15, R13 ;  /* 0x0000000d000f7308 */ /* 0x001e220000001800 */
[----:B------:R-:W-:-:S04]  /*03d0*/  IADD3 R14, PT, PT, R13, 0x300402, RZ ;  /* 0x003004020d0e7810 */ /* 0x000fc80007ffe0ff */
[----:B------:R-:W-:Y:S02]  /*03e0*/  FSETP.GEU.AND P0, PT, |R14|, 5.8789094863358348022e-39, PT ;  /* 0x004004020e00780b */ /* 0x000fe40003f0e200 */
[----:B0-----:R-:W-:-:S08]  /*03f0*/  DFMA R16, -R12, R14, 1 ;  /* 0x3ff000000c10742b */ /* 0x001fd0000000010e */
[----:B------:R-:W-:-:S08]  /*0400*/  DFMA R16, R16, R16, R16 ;  /* 0x000000101010722b */ /* 0x000fd00000000010 */
[----:B------:R-:W-:-:S08]  /*0410*/  DFMA R16, R14, R16, R14 ;  /* 0x000000100e10722b */ /* 0x000fd0000000000e */
[----:B------:R-:W-:-:S08]  /*0420*/  DFMA R18, -R12, R16, 1 ;  /* 0x3ff000000c12742b */ /* 0x000fd00000000110 */
[----:B------:R-:W-:Y:S01]  /*0430*/  DFMA R14, R16, R18, R16 ;  /* 0x00000012100e722b */ /* 0x000fe20000000010 */
[----:B------:R-:W-:Y:S10]  /*0440*/  @P0 BRA `(.L_x_3) ;  /* 0x0000000000100947 */ /* 0x000ff40003800000 */
[----:B------:R-:W-:Y:S02]  /*0450*/  LOP3.LUT R16, R13, 0x7fffffff, RZ, 0xc0, !PT ;  /* 0x7fffffff0d107812 */ /* 0x000fe400078ec0ff */
[----:B------:R-:W-:-:S03]  /*0460*/  MOV R18, 0x490 ;  /* 0x0000049000127802 */ /* 0x000fc60000000f00 */
[----:B------:R-:W-:-:S07]  /*0470*/  VIADD R16, R16, 0xfff00000 ;  /* 0xfff0000010107836 */ /* 0x000fce0000000000 */
[----:B------:R-:W-:Y:S05]  /*0480*/  CALL.REL.NOINC `($__internal_0_$__cuda_sm20_dblrcp_rn_slowpath_v3) ;  /* 0x0000000400fc7944 */ /* 0x000fea0003c00000 */
.L_x_3:
[----:B------:R-:W-:Y:S05]  /*0490*/  BSYNC.RECONVERGENT B0 ;  /* 0x0000000000007941 */ /* 0x000fea0003800200 */
.L_x_2:
[----:B------:R-:W0:Y:S01]  /*04a0*/  LDC.64 R12, c[0x0][0x390] ;  /* 0x0000e400ff0c7b82 */ /* 0x000e220000000a00 */
[----:B------:R-:W1:Y:S07]  /*04b0*/  LDCU.64 UR6, c[0x0][0x390] ;  /* 0x00007200ff0677ac */ /* 0x000e6e0008000a00 */
[----:B------:R-:W2:Y:S01]  /*04c0*/  LDC R17, c[0x0][0x3f4] ;  /* 0x0000fd00ff117b82 */ /* 0x000ea20000000800 */
[----:B-1----:R-:W-:-:S04]  /*04d0*/  IADD3 R18, P0, PT, R6, UR6, RZ ;  /* 0x0000000606127c10 */ /* 0x002fc8000ff1e0ff */
[----:B------:R-:W-:Y:S01]  /*04e0*/  IADD3.X R19, PT, PT, R0, UR7, RZ, P0, !PT ;  /* 0x0000000700137c10 */ /* 0x000fe200087fe4ff */
[C---:B0-----:R-:W-:Y:S02]  /*04f0*/  IMAD.WIDE R6, R10.reuse, 0x4, R12 ;  /* 0x000000040a067825 */ /* 0x041fe400078e020c */
[----:B------:R-:W0:Y:S03]  /*0500*/  LDC.64 R12, c[0x0][0x380] ;  /* 0x0000e000ff0c7b82 */ /* 0x000e260000000a00 */
[----:B------:R-:W3:Y:S04]  /*0510*/  LDG.E R16, desc[UR4][R6.64+0x4] ;  /* 0x0000040406107981 */ /* 0x000ee8000c1e1900 */
[----:B------:R-:W3:Y:S04]  /*0520*/  LDG.E R21, desc[UR4][R6.64+-0x8] ;  /* 0xfffff80406157981 */ /* 0x000ee8000c1e1900 */
[----:B------:R-:W4:Y:S04]  /*0530*/  LDG.E R19, desc[UR4][R18.64+-0x4] ;  /* 0xfffffc0412137981 */ /* 0x000f28000c1e1900 */
[----:B------:R-:W4:Y:S01]  /*0540*/  LDG.E R0, desc[UR4][R6.64] ;  /* 0x0000000406007981 */ /* 0x000f22000c1e1900 */
[----:B0-----:R-:W-:-:S05]  /*0550*/  IMAD.WIDE R12, R10, 0x4, R12 ;  /* 0x000000040a0c7825 */ /* 0x001fca00078e020c */
[----:B------:R0:W5:Y:S01]  /*0560*/  LDG.E R11, desc[UR4][R12.64] ;  /* 0x000000040c0b7981 */ /* 0x000162000c1e1900 */
[----:B------:R-:W-:Y:S01]  /*0570*/  DADD R2, R14, R2 ;  /* 0x000000000e027229 */ /* 0x000fe20000000002 */
[----:B------:R-:W-:Y:S01]  /*0580*/  BSSY.RECONVERGENT B0, `(.L_x_4) ;  /* 0x0000014000007945 */ /* 0x000fe20003800200 */
[----:B--2---:R-:W1:Y:S06]  /*0590*/  MUFU.RCP R14, R17 ;  /* 0x00000011000e7308 */ /* 0x004e6c0000001000 */
[----:B------:R-:W-:-:S10]  /*05a0*/  DMUL R2, R2, 0.5 ;  /* 0x3fe0000002027828 */ /* 0x000fd40000000000 */
[----:B------:R0:W2:Y:S01]  /*05b0*/  F2F.F32.F64 R2, R2 ;  /* 0x0000000200027310 */ /* 0x0000a20000301000 */
[----:B---3--:R-:W-:-:S04]  /*05c0*/  FADD R16, R16, -R21 ;  /* 0x8000001510107221 */ /* 0x008fc80000000000 */
[----:B------:R-:W-:Y:S01]  /*05d0*/  FMUL R15, R16, 0.041666667908430099487 ;  /* 0x3d2aaaab100f7820 */ /* 0x000fe20000400000 */
[----:B----4-:R-:W-:Y:S01]  /*05e0*/  FADD R0, R0, -R19 ;  /* 0x8000001300007221 */ /* 0x010fe20000000000 */
[----:B-1----:R-:W-:-:S03]  /*05f0*/  FFMA R19, R14, -R17, 1 ;  /* 0x3f8000000e137423 */ /* 0x002fc60000000811 */
[----:B------:R-:W-:Y:S01]  /*0600*/  FFMA R0, R0, 1.125, -R15 ;  /* 0x3f90000000007823 */ /* 0x000fe2000000080f */
[----:B------:R-:W-:-:S03]  /*0610*/  FFMA R19, R14, R19, R14 ;  /* 0x000000130e137223 */ /* 0x000fc6000000000e */
[----:B------:R-:W1:Y:S01]  /*0620*/  FCHK P0, R0, R17 ;  /* 0x0000001100007302 */ /* 0x000e620000000000 */
[----:B------:R-:W-:-:S04]  /*0630*/  FFMA R14, R0, R19, RZ ;  /* 0x00000013000e7223 */ /* 0x000fc800000000ff */
[----:B------:R-:W-:-:S04]  /*0640*/  FFMA R15, R14, -R17, R0 ;  /* 0x800000110e0f7223 */ /* 0x000fc80000000000 */
[----:B------:R-:W-:Y:S01]  /*0650*/  FFMA R15, R19, R15, R14 ;  /* 0x0000000f130f7223 */ /* 0x000fe2000000000e */
[----:B012---:R-:W-:Y:S06]  /*0660*/  @!P0 BRA `(.L_x_5) ;  /* 0x0000000000148947 */ /* 0x007fec0003800000 */
[----:B------:R-:W0:Y:S01]  /*0670*/  LDCU UR6, c[0x0][0x3f4] ;  /* 0x00007e80ff0677ac */ /* 0x000e220008000800 */
[----:B------:R-:W-:Y:S01]  /*0680*/  MOV R14, 0x6b0 ;  /* 0x000006b0000e7802 */ /* 0x000fe20000000f00 */
[----:B0-----:R-:W-:-:S07]  /*0690*/  IMAD.U32 R3, RZ, RZ, UR6 ;  /* 0x00000006ff037e24 */ /* 0x001fce000f8e00ff */
[----:B-----5:R-:W-:Y:S05]  /*06a0*/  CALL.REL.NOINC `($__internal_1_$__cuda_sm3x_div_rn_noftz_f32_slowpath) ;  /* 0x0000000800107944 */ /* 0x020fea0003c00000 */
[----:B------:R-:W-:-:S07]  /*06b0*/  IMAD.MOV.U32 R15, RZ, RZ, R0 ;  /* 0x000000ffff0f7224 */ /* 0x000fce00078e0000 */
.L_x_5:
[----:B------:R-:W-:Y:S05]  /*06c0*/  BSYNC.RECONVERGENT B0 ;  /* 0x0000000000007941 */ /* 0x000fea0003800200 */
.L_x_4:
[----:B------:R-:W0:Y:S01]  /*06d0*/  LDCU UR6, c[0x0][0x3f0] ;  /* 0x00007e00ff0677ac */ /* 0x000e220008000800 */
[----:B------:R-:W-:-:S04]  /*06e0*/  FMUL R2, R2, R15 ;  /* 0x0000000f02027220 */ /* 0x000fc80000400000 */
[----:B0----5:R-:W-:-:S05]  /*06f0*/  FFMA R11, -R2, UR6, R11 ;  /* 0x00000006020b7c23 */ /* 0x021fca000800010b */
[----:B------:R0:W-:Y:S04]  /*0700*/  STG.E desc[UR4][R12.64], R11 ;  /* 0x0000000b0c007986 */ /* 0x0001e8000c101904 */
[----:B------:R-:W2:Y:S01]  /*0710*/  LDG.E R14, desc[UR4][R4.64] ;  /* 0x00000004040e7981 */ /* 0x000ea2000c1e1900 */
[----:B------:R-:W-:Y:S01]  /*0720*/  BSSY.RECONVERGENT B0, `(.L_x_6) ;  /* 0x0000013000007945 */ /* 0x000fe20003800200 */
[----:B--2---:R-:W1:Y:S08]  /*0730*/  F2F.F64.F32 R14, R14 ;  /* 0x0000000e000e7310 */ /* 0x004e700000201800 */
[----:B-1----:R-:W1:Y:S01]  /*0740*/  MUFU.RCP64H R3, R15 ;  /* 0x0000000f00037308 */ /* 0x002e620000001800 */
[----:B------:R-:W-:-:S04]  /*0750*/  IADD3 R2, PT, PT, R15, 0x300402, RZ ;  /* 0x003004020f027810 */ /* 0x000fc80007ffe0ff */
[----:B------:R-:W-:Y:S02]  /*0760*/  FSETP.GEU.AND P0, PT, |R2|, 5.8789094863358348022e-39, PT ;  /* 0x004004020200780b */ /* 0x000fe40003f0e200 */
[----:B-1----:R-:W-:-:S08]  /*0770*/  DFMA R16, -R14, R2, 1 ;  /* 0x3ff000000e10742b */ /* 0x002fd00000000102 */
[----:B------:R-:W-:-:S08]  /*0780*/  DFMA R16, R16, R16, R16 ;  /* 0x000000101010722b */ /* 0x000fd00000000010 */
[----:B------:R-:W-:-:S08]  /*0790*/  DFMA R16, R2, R16, R2 ;  /* 0x000000100210722b */ /* 0x000fd00000000002 */
[----:B------:R-:W-:-:S08]  /*07a0*/  DFMA R18, -R14, R16, 1 ;  /* 0x3ff000000e12742b */ /* 0x000fd00000000110 */
[----:B------:R-:W-:Y:S01]  /*07b0*/  DFMA R2, R16, R18, R16 ;  /* 0x000000121002722b */ /* 0x000fe20000000010 */
[----:B0-----:R-:W-:Y:S10]  /*07c0*/  @P0 BRA `(.L_x_7) ;  /* 0x0000000000200947 */ /* 0x001ff40003800000 */
[----:B------:R-:W-:Y:S01]  /*07d0*/  LOP3.LUT R16, R15, 0x7fffffff, RZ, 0xc0, !PT ;  /* 0x7fffffff0f107812 */ /* 0x000fe200078ec0ff */
[----:B------:R-:W-:Y:S01]  /*07e0*/  IMAD.MOV.U32 R12, RZ, RZ, R14 ;  /* 0x000000ffff0c7224 */ /* 0x000fe200078e000e */
[----:B------:R-:W-:Y:S01]  /*07f0*/  MOV R18, 0x830 ;  /* 0x0000083000127802 */ /* 0x000fe20000000f00 */
[----:B------:R-:W-:Y:S02]  /*0800*/  IMAD.MOV.U32 R13, RZ, RZ, R15 ;  /* 0x000000ffff0d7224 */ /* 0x000fe400078e000f */
[----:B------:R-:W-:-:S07]  /*0810*/  VIADD R16, R16, 0xfff00000 ;  /* 0xfff0000010107836 */ /* 0x000fce0000000000 */
[----:B------:R-:W-:Y:S05]  /*0820*/  CALL.REL.NOINC `($__internal_0_$__cuda_sm20_dblrcp_rn_slowpath_v3) ;  /* 0x0000000400147944 */ /* 0x000fea0003c00000 */
[----:B------:R-:W-:Y:S01]  /*0830*/  MOV R2, R14 ;  /* 0x0000000e00027202 */ /* 0x000fe20000000f00 */
[----:B------:R-:W-:-:S07]  /*0840*/  IMAD.MOV.U32 R3, RZ, RZ, R15 ;  /* 0x000000ffff037224 */ /* 0x000fce00078e000f */
.L_x_7:
[----:B------:R-:W-:Y:S05]  /*0850*/  BSYNC.RECONVERGENT B0 ;  /* 0x0000000000007941 */ /* 0x000fea0003800200 */
.L_x_6:
[----:B------:R-:W0:Y:S02]  /*0860*/  LDC R13, c[0x0][0x3e8] ;  /* 0x0000fa00ff0d7b82 */ /* 0x000e240000000800 */
[----:B0-----:R-:W-:-:S06]  /*0870*/  IMAD.WIDE R12, R13, 0x4, R4 ;  /* 0x000000040d0c7825 */ /* 0x001fcc00078e0204 */
[----:B------:R-:W2:Y:S01]  /*0880*/  LDG.E R12, desc[UR4][R12.64] ;  /* 0x000000040c0c7981 */ /* 0x000ea2000c1e1900 */
        /* <DEDUP_REMOVED lines=13> */
[----:B------:R-:W-:Y:S02]  /*0960*/  MOV R13, R15 ;  /* 0x0000000f000d7202 */ /* 0x000fe40000000f00 */
[----:B------:R-:W-:Y:S01]  /*0970*/  MOV R18, 0x9a0 ;  /* 0x000009a000127802 */ /* 0x000fe20000000f00 */
[----:B------:R-:W-:-:S07]  /*0980*/  VIADD R16, R16, 0xfff00000 ;  /* 0xfff0000010107836 */ /* 0x000fce0000000000 */
[----:B------:R-:W-:Y:S05]  /*0990*/  CALL.REL.NOINC `($__internal_0_$__cuda_sm20_dblrcp_rn_slowpath_v3) ;  /* 0x0000000000b87944 */ /* 0x000fea0003c00000 */
[----:B------:R-:W-:Y:S02]  /*09a0*/  IMAD.MOV.U32 R4, RZ, RZ, R14 ;  /* 0x000000ffff047224 */ /* 0x000fe400078e000e */
[----:B------:R-:W-:-:S07]  /*09b0*/  IMAD.MOV.U32 R5, RZ, RZ, R15 ;  /* 0x000000ffff057224 */ /* 0x000fce00078e000f */
.L_x_9:
[----:B------:R-:W-:Y:S05]  /*09c0*/  BSYNC.RECONVERGENT B0 ;  /* 0x0000000000007941 */ /* 0x000fea0003800200 */
.L_x_8:
[----:B------:R-:W0:Y:S08]  /*09d0*/  LDC R14, c[0x0][0x3e8] ;  /* 0x0000fa00ff0e7b82 */ /* 0x000e300000000800 */
[----:B------:R-:W1:Y:S08]  /*09e0*/  LDC.64 R16, c[0x0][0x390] ;  /* 0x0000e400ff107b82 */ /* 0x000e700000000a00 */
[----:B------:R-:W2:Y:S01]  /*09f0*/  LDC R19, c[0x0][0x3f8] ;  /* 0x0000fe00ff137b82 */ /* 0x000ea20000000800 */
[C---:B0-----:R-:W-:Y:S01]  /*0a00*/  LEA R9, R14.reuse, R9, 0x1 ;  /* 0x000000090e097211 */ /* 0x041fe200078e08ff */
[----:B------:R-:W-:-:S02]  /*0a10*/  IMAD.WIDE R12, R14, 0x4, R6 ;  /* 0x000000040e0c7825 */ /* 0x000fc400078e0206 */
[----:B------:R-:W3:Y:S02]  /*0a20*/  LDG.E R7, desc[UR4][R6.64] ;  /* 0x0000000406077981 */ /* 0x000ee4000c1e1900 */
[C---:B------:R-:W-:Y:S02]  /*0a30*/  IMAD R9, R14.reuse, -0x3, R9 ;  /* 0xfffffffd0e097824 */ /* 0x040fe400078e0209 */
[----:B------:R-:W-:Y:S02]  /*0a40*/  IMAD.WIDE R14, R14, 0x4, R12 ;  /* 0x000000040e0e7825 */ /* 0x000fe400078e020c */
[----:B------:R-:W3:Y:S02]  /*0a50*/  LDG.E R12, desc[UR4][R12.64] ;  /* 0x000000040c0c7981 */ /* 0x000ee4000c1e1900 */
[----:B------:R-:W-:Y:S02]  /*0a60*/  IMAD.IADD R9, R8, 0x1, R9 ;  /* 0x0000000108097824 */ /* 0x000fe400078e0209 */
[----:B------:R-:W4:Y:S02]  /*0a70*/  LDG.E R14, desc[UR4][R14.64] ;  /* 0x000000040e0e7981 */ /* 0x000f24000c1e1900 */
[----:B-1----:R-:W-:-:S02]  /*0a80*/  IMAD.WIDE R16, R9, 0x4, R16 ;  /* 0x0000000409107825 */ /* 0x002fc400078e0210 */
[----:B------:R-:W0:Y:S04]  /*0a90*/  LDC.64 R8, c[0x0][0x388] ;  /* 0x0000e200ff087b82 */ /* 0x000e280000000a00 */
[----:B------:R-:W4:Y:S01]  /*0aa0*/  LDG.E R17, desc[UR4][R16.64] ;  /* 0x0000000410117981 */ /* 0x000f22000c1e1900 */
[----:B0-----:R-:W-:-:S05]  /*0ab0*/  IMAD.WIDE R10, R10, 0x4, R8 ;  /* 0x000000040a0a7825 */ /* 0x001fca00078e0208 */
[----:B------:R0:W5:Y:S01]  /*0ac0*/  LDG.E R8, desc[UR4][R10.64] ;  /* 0x000000040a087981 */ /* 0x000162000c1e1900 */
[----:B--2---:R-:W1:Y:S01]  /*0ad0*/  MUFU.RCP R9, R19 ;  /* 0x0000001300097308 */ /* 0x004e620000001000 */
[----:B------:R-:W-:-:S08]  /*0ae0*/  DADD R2, R4, R2 ;  /* 0x0000000004027229 */ /* 0x000fd00000000002 */
[----:B------:R-:W-:Y:S01]  /*0af0*/  DMUL R2, R2, 0.5 ;  /* 0x3fe0000002027828 */ /* 0x000fe20000000000 */
[----:B------:R-:W-:Y:S09]  /*0b00*/  BSSY.RECONVERGENT B0, `(.L_x_10) ;  /* 0x0000012000007945 */ /* 0x000ff20003800200 */
[----:B------:R0:W2:Y:S01]  /*0b10*/  F2F.F32.F64 R2, R2 ;  /* 0x0000000200027310 */ /* 0x0000a20000301000 */
[----:B---3--:R-:W-:Y:S01]  /*0b20*/  FADD R0, R12, -R7 ;  /* 0x800000070c007221 */ /* 0x008fe20000000000 */
[----:B----4-:R-:W-:-:S04]  /*0b30*/  FADD R4, R14, -R17 ;  /* 0x800000110e047221 */ /* 0x010fc80000000000 */
[----:B------:R-:W-:-:S04]  /*0b40*/  FMUL R5, R4, 0.041666667908430099487 ;  /* 0x3d2aaaab04057820 */ /* 0x000fc80000400000 */
[----:B------:R-:W-:Y:S01]  /*0b50*/  FFMA R0, R0, 1.125, -R5 ;  /* 0x3f90000000007823 */ /* 0x000fe20000000805 */
[----:B-1----:R-:W-:-:S03]  /*0b60*/  FFMA R4, R9, -R19, 1 ;  /* 0x3f80000009047423 */ /* 0x002fc60000000813 */
[----:B------:R-:W1:Y:S01]  /*0b70*/  FCHK P0, R0, R19 ;  /* 0x0000001300007302 */ /* 0x000e620000000000 */
[----:B------:R-:W-:-:S04]  /*0b80*/  FFMA R9, R9, R4, R9 ;  /* 0x0000000409097223 */ /* 0x000fc80000000009 */
        /* <DEDUP_REMOVED lines=9> */
.L_x_11:
[----:B------:R-:W-:Y:S05]  /*0c20*/  BSYNC.RECONVERGENT B0 ;  /* 0x0000000000007941 */ /* 0x000fea0003800200 */
.L_x_10:
[----:B------:R-:W0:Y:S01]  /*0c30*/  LDCU UR6, c[0x0][0x3f0] ;  /* 0x00007e00ff0677ac */ /* 0x000e220008000800 */
[----:B------:R-:W-:-:S04]  /*0c40*/  FMUL R5, R2, R5 ;  /* 0x0000000502057220 */ /* 0x000fc80000400000 */
[----:B0----5:R-:W-:-:S05]  /*0c50*/  FFMA R5, -R5, UR6, R8 ;  /* 0x0000000605057c23 */ /* 0x021fca0008000108 */
[----:B------:R-:W-:Y:S01]  /*0c60*/  STG.E desc[UR4][R10.64], R5 ;  /* 0x000000050a007986 */ /* 0x000fe2000c101904 */
[----:B------:R-:W-:Y:S05]  /*0c70*/  EXIT ;  /* 0x000000000000794d */ /* 0x000fea0003800000 */
        .weak           $__internal_0_$__cuda_sm20_dblrcp_rn_slowpath_v3
        .type           $__internal_0_$__cuda_sm20_dblrcp_rn_slowpath_v3,@function
        .size           $__internal_0_$__cuda_sm20_dblrcp_rn_slowpath_v3,($__internal_1_$__cuda_sm3x_div_rn_noftz_f32_slowpath - $__internal_0_$__cuda_sm20_dblrcp_rn_slowpath_v3)
$__internal_0_$__cuda_sm20_dblrcp_rn_slowpath_v3:
[----:B------:R-:W-:Y:S01]  /*0c80*/  DSETP.GTU.AND P0, PT, |R12|, +INF , PT ;  /* 0x7ff000000c00742a */ /* 0x000fe20003f0c200 */
[----:B------:R-:W-:-:S13]  /*0c90*/  BSSY.RECONVERGENT B1, `(.L_x_12) ;  /* 0x0000023000017945 */ /* 0x000fda0003800200 */
[----:B------:R-:W-:Y:S05]  /*0ca0*/  @P0 BRA `(.L_x_13) ;  /* 0x00000000007c0947 */ /* 0x000fea0003800000 */
[----:B------:R-:W-:-:S04]  /*0cb0*/  LOP3.LUT R17, R13, 0x7fffffff, RZ, 0xc0, !PT ;  /* 0x7fffffff0d117812 */ /* 0x000fc800078ec0ff */
[----:B------:R-:W-:-:S04]  /*0cc0*/  IADD3 R11, PT, PT, R17, -0x1, RZ ;  /* 0xffffffff110b7810 */ /* 0x000fc80007ffe0ff */
[----:B------:R-:W-:-:S13]  /*0cd0*/  ISETP.GE.U32.AND P0, PT, R11, 0x7fefffff, PT ;  /* 0x7fefffff0b00780c */ /* 0x000fda0003f06070 */
[----:B------:R-:W-:Y:S01]  /*0ce0*/  @P0 LOP3.LUT R15, R13, 0x7ff00000, RZ, 0x3c, !PT ;  /* 0x7ff000000d0f0812 */ /* 0x000fe200078e3cff */
[----:B------:R-:W-:Y:S01]  /*0cf0*/  @P0 IMAD.MOV.U32 R14, RZ, RZ, RZ ;  /* 0x000000ffff0e0224 */ /* 0x000fe200078e00ff */
[----:B------:R-:W-:Y:S06]  /*0d00*/  @P0 BRA `(.L_x_14) ;  /* 0x00000000006c0947 */ /* 0x000fec0003800000 */
[----:B------:R-:W-:-:S13]  /*0d10*/  ISETP.GE.U32.AND P0, PT, R17, 0x1000001, PT ;  /* 0x010000011100780c */ /* 0x000fda0003f06070 */
[----:B------:R-:W-:Y:S05]  /*0d20*/  @!P0 BRA `(.L_x_15) ;  /* 0x0000000000348947 */ /* 0x000fea0003800000 */
[----:B------:R-:W-:Y:S02]  /*0d30*/  VIADD R15, R13, 0xc0200000 ;  /* 0xc02000000d0f7836 */ /* 0x000fe40000000000 */
[----:B------:R-:W-:Y:S02]  /*0d40*/  IMAD.MOV.U32 R14, RZ, RZ, R12 ;  /* 0x000000ffff0e7224 */ /* 0x000fe400078e000c */
[----:B------:R-:W0:Y:S04]  /*0d50*/  MUFU.RCP64H R17, R15 ;  /* 0x0000000f00117308 */ /* 0x000e280000001800 */
[----:B0-----:R-:W-:-:S08]  /*0d60*/  DFMA R20, -R14, R16, 1 ;  /* 0x3ff000000e14742b */ /* 0x001fd00000000110 */
[----:B------:R-:W-:-:S08]  /*0d70*/  DFMA R20, R20, R20, R20 ;  /* 0x000000141414722b */ /* 0x000fd00000000014 */
[----:B------:R-:W-:-:S08]  /*0d80*/  DFMA R20, R16, R20, R16 ;  /* 0x000000141014722b */ /* 0x000fd00000000010 */
[----:B------:R-:W-:-:S08]  /*0d90*/  DFMA R16, -R14, R20, 1 ;  /* 0x3ff000000e10742b */ /* 0x000fd00000000114 */
[----:B------:R-:W-:-:S08]  /*0da0*/  DFMA R16, R20, R16, R20 ;  /* 0x000000101410722b */ /* 0x000fd00000000014 */
[----:B------:R-:W-:-:S08]  /*0db0*/  DMUL R16, R16, 2.2250738585072013831e-308 ;  /* 0x0010000010107828 */ /* 0x000fd00000000000 */
[----:B------:R-:W-:-:S08]  /*0dc0*/  DFMA R12, -R12, R16, 1 ;  /* 0x3ff000000c0c742b */ /* 0x000fd00000000110 */
[----:B------:R-:W-:-:S08]  /*0dd0*/  DFMA R12, R12, R12, R12 ;  /* 0x0000000c0c0c722b */ /* 0x000fd0000000000c */
[----:B------:R-:W-:Y:S01]  /*0de0*/  DFMA R14, R16, R12, R16 ;  /* 0x0000000c100e722b */ /* 0x000fe20000000010 */
[----:B------:R-:W-:Y:S10]  /*0df0*/  BRA `(.L_x_14) ;  /* 0x0000000000307947 */ /* 0x000ff40003800000 */
.L_x_15:
[----:B------:R-:W-:Y:S01]  /*0e00*/  DMUL R12, R12, 8.11296384146066816958e+31 ;  /* 0x469000000c0c7828 */ /* 0x000fe20000000000 */
[----:B------:R-:W-:-:S05]  /*0e10*/  MOV R14, R16 ;  /* 0x00000010000e7202 */ /* 0x000fca0000000f00 */
[----:B------:R-:W0:Y:S02]  /*0e20*/  MUFU.RCP64H R15, R13 ;  /* 0x0000000d000f7308 */ /* 0x000e240000001800 */
[----:B0-----:R-:W-:-:S08]  /*0e30*/  DFMA R16, -R12, R14, 1 ;  /* 0x3ff000000c10742b */ /* 0x001fd0000000010e */
[----:B------:R-:W-:-:S08]  /*0e40*/  DFMA R16, R16, R16, R16 ;  /* 0x000000101010722b */ /* 0x000fd00000000010 */
[----:B------:R-:W-:-:S08]  /*0e50*/  DFMA R16, R14, R16, R14 ;  /* 0x000000100e10722b */ /* 0x000fd0000000000e */
[----:B------:R-:W-:-:S08]  /*0e60*/  DFMA R14, -R12, R16, 1 ;  /* 0x3ff000000c0e742b */ /* 0x000fd00000000110 */
[----:B------:R-:W-:-:S08]  /*0e70*/  DFMA R14, R16, R14, R16 ;  /* 0x0000000e100e722b */ /* 0x000fd00000000010 */
[----:B------:R-:W-:Y:S01]  /*0e80*/  DMUL R14, R14, 8.11296384146066816958e+31 ;  /* 0x469000000e0e7828 */ /* 0x000fe20000000000 */
[----:B------:R-:W-:Y:S10]  /*0e90*/  BRA `(.L_x_14) ;  /* 0x0000000000087947 */ /* 0x000ff40003800000 */
.L_x_13:
[----:B------:R-:W-:Y:S01]  /*0ea0*/  LOP3.LUT R15, R13, 0x80000, RZ, 0xfc, !PT ;  /* 0x000800000d0f7812 */ /* 0x000fe200078efcff */
[----:B------:R-:W-:-:S07]  /*0eb0*/  IMAD.MOV.U32 R14, RZ, RZ, R12 ;  /* 0x000000ffff0e7224 */ /* 0x000fce00078e000c */
.L_x_14:
[----:B------:R-:W-:Y:S05]  /*0ec0*/  BSYNC.RECONVERGENT B1 ;  /* 0x0000000000017941 */ /* 0x000fea0003800200 */
.L_x_12:
[----:B------:R-:W-:-:S04]  /*0ed0*/  IMAD.MOV.U32 R19, RZ, RZ, 0x0 ;  /* 0x00000000ff137424 */ /* 0x000fc800078e00ff */
[----:B------:R-:W-:Y:S05]  /*0ee0*/  RET.REL.NODEC R18 `(_Z16ac_velocity_gl_bPfS_S_S_S_S_S_S_S_S_S_S_S_iifffii) ;  /* 0xfffffff012447950 */ /* 0x000fea0003c3ffff */
        .weak           $__internal_1_$__cuda_sm3x_div_rn_noftz_f32_slowpath
        .type           $__internal_1_$__cuda_sm3x_div_rn_noftz_f32_slowpath,@function
        .size           $__internal_1_$__cuda_sm3x_div_rn_noftz_f32_slowpath,(.L_x_29 - $__internal_1_$__cuda_sm3x_div_rn_noftz_f32_slowpath)
$__internal_1_$__cuda_sm3x_div_rn_noftz_f32_slowpath:
[----:B------:R-:W-:Y:S01]  /*0ef0*/  SHF.R.U32.HI R15, RZ, 0x17, R3 ;  /* 0x00000017ff0f7819 */ /* 0x000fe20000011603 */
[----:B------:R-:W-:Y:S01]  /*0f00*/  BSSY.RECONVERGENT B1, `(.L_x_16) ;  /* 0x0000062000017945 */ /* 0x000fe20003800200 */
[----:B------:R-:W-:Y:S02]  /*0f10*/  SHF.R.U32.HI R16, RZ, 0x17, R0 ;  /* 0x00000017ff107819 */ /* 0x000fe40000011600 */
[----:B------:R-:W-:Y:S02]  /*0f20*/  LOP3.LUT R15, R15, 0xff, RZ, 0xc0, !PT ;  /* 0x000000ff0f0f7812 */ /* 0x000fe400078ec0ff */
[----:B------:R-:W-:-:S03]  /*0f30*/  LOP3.LUT R20, R16, 0xff, RZ, 0xc0, !PT ;  /* 0x000000ff10147812 */ /* 0x000fc600078ec0ff */
[----:B------:R-:W-:Y:S01]  /*0f40*/  VIADD R18, R15, 0xffffffff ;  /* 0xffffffff0f127836 */ /* 0x000fe20000000000 */
[----:B------:R-:W-:-:S04]  /*0f50*/  IADD3 R17, PT, PT, R20, -0x1, RZ ;  /* 0xffffffff14117810 */ /* 0x000fc80007ffe0ff */
[----:B------:R-:W-:-:S04]  /*0f60*/  ISETP.GT.U32.AND P0, PT, R18, 0xfd, PT ;  /* 0x000000fd1200780c */ /* 0x000fc80003f04070 */
[----:B------:R-:W-:-:S13]  /*0f70*/  ISETP.GT.U32.OR P0, PT, R17, 0xfd, P0 ;  /* 0x000000fd1100780c */ /* 0x000fda0000704470 */
[----:B------:R-:W-:Y:S01]  /*0f80*/  @!P0 IMAD.MOV.U32 R16, RZ, RZ, RZ ;  /* 0x000000ffff108224 */ /* 0x000fe200078e00ff */
[----:B------:R-:W-:Y:S06]  /*0f90*/  @!P0 BRA `(.L_x_17) ;  /* 0x00000000005c8947 */ /* 0x000fec0003800000 */
[----:B------:R-:W-:Y:S02]  /*0fa0*/  FSETP.GTU.FTZ.AND P0, PT, |R0|, +INF , PT ;  /* 0x7f8000000000780b */ /* 0x000fe40003f1c200 */
[----:B------:R-:W-:-:S04]  /*0fb0*/  FSETP.GTU.FTZ.AND P1, PT, |R3|, +INF , PT ;  /* 0x7f8000000300780b */ /* 0x000fc80003f3c200 */
[----:B------:R-:W-:-:S13]  /*0fc0*/  PLOP3.LUT P0, PT, P0, P1, PT, 0xf8, 0x8f ;  /* 0x00000000008f781c */ /* 0x000fda0000703f70 */
[----:B------:R-:W-:Y:S05]  /*0fd0*/  @P0 BRA `(.L_x_18) ;  /* 0x00000004004c0947 */ /* 0x000fea0003800000 */
[----:B------:R-:W-:-:S13]  /*0fe0*/  LOP3.LUT P0, RZ, R3, 0x7fffffff, R0, 0xc8, !PT ;  /* 0x7fffffff03ff7812 */ /* 0x000fda000780c800 */
[----:B------:R-:W-:Y:S05]  /*0ff0*/  @!P0 BRA `(.L_x_19) ;  /* 0x00000004003c8947 */ /* 0x000fea0003800000 */
[C---:B------:R-:W-:Y:S02]  /*1000*/  FSETP.NEU.FTZ.AND P2, PT, |R0|.reuse, +INF , PT ;  /* 0x7f8000000000780b */ /* 0x040fe40003f5d200 */
[----:B------:R-:W-:Y:S02]  /*1010*/  FSETP.NEU.FTZ.AND P1, PT, |R3|, +INF , PT ;  /* 0x7f8000000300780b */ /* 0x000fe40003f3d200 */
[----:B------:R-:W-:-:S11]  /*1020*/  FSETP.NEU.FTZ.AND P0, PT, |R0|, +INF , PT ;  /* 0x7f8000000000780b */ /* 0x000fd60003f1d200 */
[----:B------:R-:W-:Y:S05]  /*1030*/  @!P1 BRA !P2, `(.L_x_19) ;  /* 0x00000004002c9947 */ /* 0x000fea0005000000 */
[----:B------:R-:W-:-:S04]  /*1040*/  LOP3.LUT P2, RZ, R0, 0x7fffffff, RZ, 0xc0, !PT ;  /* 0x7fffffff00ff7812 */ /* 0x000fc8000784c0ff */
[----:B------:R-:W-:-:S13]  /*1050*/  PLOP3.LUT P1, PT, P1, P2, PT, 0x2f, 0xf2 ;  /* 0x0000000000f2781c */ /* 0x000fda0000f24577 */
[----:B------:R-:W-:Y:S05]  /*1060*/  @P1 BRA `(.L_x_20) ;  /* 0x0000000400181947 */ /* 0x000fea0003800000 */
[----:B------:R-:W-:-:S04]  /*1070*/  LOP3.LUT P1, RZ, R3, 0x7fffffff, RZ, 0xc0, !PT ;  /* 0x7fffffff03ff7812 */ /* 0x000fc8000782c0ff */
[----:B------:R-:W-:-:S13]  /*1080*/  PLOP3.LUT P0, PT, P0, P1, PT, 0x2f, 0xf2 ;  /* 0x0000000000f2781c */ /* 0x000fda0000702577 */
[----:B------:R-:W-:Y:S05]  /*1090*/  @P0 BRA `(.L_x_21) ;  /* 0x0000000400000947 */ /* 0x000fea0003800000 */
[----:B------:R-:W-:Y:S02]  /*10a0*/  ISETP.GE.AND P0, PT, R17, RZ, PT ;  /* 0x000000ff1100720c */ /* 0x000fe40003f06270 */
[----:B------:R-:W-:-:S11]  /*10b0*/  ISETP.GE.AND P1, PT, R18, RZ, PT ;  /* 0x000000ff1200720c */ /* 0x000fd60003f26270 */
[----:B------:R-:W-:Y:S02]  /*10c0*/  @P0 IMAD.MOV.U32 R16, RZ, RZ, RZ ;  /* 0x000000ffff100224 */ /* 0x000fe400078e00ff */
[----:B------:R-:W-:Y:S01]  /*10d0*/  @!P0 FFMA R0, R0, 1.84467440737095516160e+19, RZ ;  /* 0x5f80000000008823 */ /* 0x000fe200000000ff */
[----:B------:R-:W-:Y:S02]  /*10e0*/  @!P0 IMAD.MOV.U32 R16, RZ, RZ, -0x40 ;  /* 0xffffffc0ff108424 */ /* 0x000fe400078e00ff */
[----:B------:R-:W-:-:S03]  /*10f0*/  @!P1 FFMA R3, R3, 1.84467440737095516160e+19, RZ ;  /* 0x5f80000003039823 */ /* 0x000fc600000000ff */
[----:B------:R-:W-:-:S07]  /*1100*/  @!P1 IADD3 R16, PT, PT, R16, 0x40, RZ ;  /* 0x0000004010109810 */ /* 0x000fce0007ffe0ff */
.L_x_17:
[----:B------:R-:W-:Y:S01]  /*1110*/  LEA R18, R15, 0xc0800000, 0x17 ;  /* 0xc08000000f127811 */ /* 0x000fe200078eb8ff */
[----:B------:R-:W-:Y:S04]  /*1120*/  BSSY.RECONVERGENT B2, `(.L_x_22) ;  /* 0x0000036000027945 */ /* 0x000fe80003800200 */
[----:B------:R-:W-:Y:S02]  /*1130*/  IMAD.IADD R19, R3, 0x1, -R18 ;  /* 0x0000000103137824 */ /* 0x000fe400078e0a12 */
[----:B------:R-:W-:Y:S02]  /*1140*/  VIADD R18, R20, 0xffffff81 ;  /* 0xffffff8114127836 */ /* 0x000fe40000000000 */
[----:B------:R0:W1:Y:S01]  /*1150*/  MUFU.RCP R3, R19 ;  /* 0x0000001300037308 */ /* 0x0000620000001000 */
[----:B------:R-:W-:Y:S01]  /*1160*/  FADD.FTZ R17, -R19, -RZ ;  /* 0x800000ff13117221 */ /* 0x000fe20000010100 */
[C---:B------:R-:W-:Y:S01]  /*1170*/  IMAD R0, R18.reuse, -0x800000, R0 ;  /* 0xff80000012007824 */ /* 0x040fe200078e0200 */
[----:B0-----:R-:W-:-:S05]  /*1180*/  IADD3 R19, PT, PT, R18, 0x7f, -R15 ;  /* 0x0000007f12137810 */ /* 0x001fca0007ffe80f */
[----:B------:R-:W-:Y:S02]  /*1190*/  IMAD.IADD R19, R19, 0x1, R16 ;  /* 0x0000000113137824 */ /* 0x000fe400078e0210 */
[----:B-1----:R-:W-:-:S04]  /*11a0*/  FFMA R20, R3, R17, 1 ;  /* 0x3f80000003147423 */ /* 0x002fc80000000011 */
[----:B------:R-:W-:-:S04]  /*11b0*/  FFMA R3, R3, R20, R3 ;  /* 0x0000001403037223 */ /* 0x000fc80000000003 */
[----:B------:R-:W-:-:S04]  /*11c0*/  FFMA R20, R0, R3, RZ ;  /* 0x0000000300147223 */ /* 0x000fc800000000ff */
[----:B------:R-:W-:-:S04]  /*11d0*/  FFMA R21, R17, R20, R0 ;  /* 0x0000001411157223 */ /* 0x000fc80000000000 */
[----:B------:R-:W-:-:S04]  /*11e0*/  FFMA R20, R3, R21, R20 ;  /* 0x0000001503147223 */ /* 0x000fc80000000014 */
[----:B------:R-:W-:-:S04]  /*11f0*/  FFMA R17, R17, R20, R0 ;  /* 0x0000001411117223 */ /* 0x000fc80000000000 */
[----:B------:R-:W-:-:S05]  /*1200*/  FFMA R0, R3, R17, R20 ;  /* 0x0000001103007223 */ /* 0x000fca0000000014 */
[----:B------:R-:W-:-:S04]  /*1210*/  SHF.R.U32.HI R15, RZ, 0x17, R0 ;  /* 0x00000017ff0f7819 */ /* 0x000fc80000011600 */
[----:B------:R-:W-:-:S04]  /*1220*/  LOP3.LUT R15, R15, 0xff, RZ, 0xc0, !PT ;  /* 0x000000ff0f0f7812 */ /* 0x000fc800078ec0ff */
[----:B------:R-:W-:-:S05]  /*1230*/  IADD3 R18, PT, PT, R15, R19, RZ ;  /* 0x000000130f127210 */ /* 0x000fca0007ffe0ff */
[----:B------:R-:W-:-:S05]  /*1240*/  VIADD R15, R18, 0xffffffff ;  /* 0xffffffff120f7836 */ /* 0x000fca0000000000 */
[----:B------:R-:W-:-:S13]  /*1250*/  ISETP.GE.U32.AND P0, PT, R15, 0xfe, PT ;  /* 0x000000fe0f00780c */ /* 0x000fda0003f06070 */
[----:B------:R-:W-:Y:S05]  /*1260*/  @!P0 BRA `(.L_x_23) ;  /* 0x0000000000808947 */ /* 0x000fea0003800000 */
[----:B------:R-:W-:-:S13]  /*1270*/  ISETP.GT.AND P0, PT, R18, 0xfe, PT ;  /* 0x000000fe1200780c */ /* 0x000fda0003f04270 */
[----:B------:R-:W-:Y:S05]  /*1280*/  @P0 BRA `(.L_x_24) ;  /* 0x00000000006c0947 */ /* 0x000fea0003800000 */
[----:B------:R-:W-:-:S13]  /*1290*/  ISETP.GE.AND P0, PT, R18, 0x1, PT ;  /* 0x000000011200780c */ /* 0x000fda0003f06270 */
[----:B------:R-:W-:Y:S05]  /*12a0*/  @P0 BRA `(.L_x_25) ;  /* 0x0000000000740947 */ /* 0x000fea0003800000 */
[----:B------:R-:W-:Y:S02]  /*12b0*/  ISETP.GE.AND P0, PT, R18, -0x18, PT ;  /* 0xffffffe81200780c */ /* 0x000fe40003f06270 */
[----:B------:R-:W-:-:S11]  /*12c0*/  LOP3.LUT R0, R0, 0x80000000, RZ, 0xc0, !PT ;  /* 0x8000000000007812 */ /* 0x000fd600078ec0ff */
[----:B------:R-:W-:Y:S05]  /*12d0*/  @!P0 BRA `(.L_x_25) ;  /* 0x0000000000688947 */ /* 0x000fea0003800000 */
[-CC-:B------:R-:W-:Y:S01]  /*12e0*/  FFMA.RZ R15, R3, R17.reuse, R20.reuse ;  /* 0x00000011030f7223 */ /* 0x180fe2000000c014 */
[C---:B------:R-:W-:Y:S02]  /*12f0*/  ISETP.NE.AND P2, PT, R18.reuse, RZ, PT ;  /* 0x000000ff1200720c */ /* 0x040fe40003f45270 */
[C---:B------:R-:W-:Y:S02]  /*1300*/  ISETP.NE.AND P1, PT, R18.reuse, RZ, PT ;  /* 0x000000ff1200720c */ /* 0x040fe40003f25270 */
[----:B------:R-:W-:Y:S01]  /*1310*/  LOP3.LUT R16, R15, 0x7fffff, RZ, 0xc0, !PT ;  /* 0x007fffff0f107812 */ /* 0x000fe200078ec0ff */
[CCC-:B------:R-:W-:Y:S01]  /*1320*/  FFMA.RP R15, R3.reuse, R17.reuse, R20.reuse ;  /* 0x00000011030f7223 */ /* 0x1c0fe20000008014 */
[----:B------:R-:W-:Y:S01]  /*1330*/  FFMA.RM R20, R3, R17, R20 ;  /* 0x0000001103147223 */ /* 0x000fe20000004014 */
[----:B------:R-:W-:Y:S01]  /*1340*/  VIADD R3, R18, 0x20 ;  /* 0x0000002012037836 */ /* 0x000fe20000000000 */
[----:B------:R-:W-:Y:S01]  /*1350*/  LOP3.LUT R16, R16, 0x800000, RZ, 0xfc, !PT ;  /* 0x0080000010107812 */ /* 0x000fe200078efcff */
[----:B------:R-:W-:-:S02]  /*1360*/  IMAD.MOV R17, RZ, RZ, -R18 ;  /* 0x000000ffff117224 */ /* 0x000fc400078e0a12 */
[----:B------:R-:W-:Y:S02]  /*1370*/  FSETP.NEU.FTZ.AND P0, PT, R15, R20, PT ;  /* 0x000000140f00720b */ /* 0x000fe40003f1d000 */
[----:B------:R-:W-:Y:S02]  /*1380*/  SHF.L.U32 R3, R16, R3, RZ ;  /* 0x0000000310037219 */ /* 0x000fe400000006ff */
[----:B------:R-:W-:Y:S02]  /*1390*/  SEL R15, R17, RZ, P2 ;  /* 0x000000ff110f7207 */ /* 0x000fe40001000000 */
[----:B------:R-:W-:Y:S02]  /*13a0*/  ISETP.NE.AND P1, PT, R3, RZ, P1 ;  /* 0x000000ff0300720c */ /* 0x000fe40000f25270 */
[----:B------:R-:W-:Y:S02]  /*13b0*/  SHF.R.U32.HI R15, RZ, R15, R16 ;  /* 0x0000000fff0f7219 */ /* 0x000fe40000011610 */
[----:B------:R-:W-:-:S02]  /*13c0*/  PLOP3.LUT P0, PT, P0, P1, PT, 0xf8, 0x8f ;  /* 0x00000000008f781c */ /* 0x000fc40000703f70 */
[----:B------:R-:W-:Y:S02]  /*13d0*/  SHF.R.U32.HI R16, RZ, 0x1, R15 ;  /* 0x00000001ff107819 */ /* 0x000fe4000001160f */
[----:B------:R-:W-:-:S04]  /*13e0*/  SEL R3, RZ, 0x1, !P0 ;  /* 0x00000001ff037807 */ /* 0x000fc80004000000 */
[----:B------:R-:W-:-:S04]  /*13f0*/  LOP3.LUT R18, R3, 0x1, R16, 0xf8, !PT ;  /* 0x0000000103127812 */ /* 0x000fc800078ef810 */
[----:B------:R-:W-:-:S04]  /*1400*/  LOP3.LUT R15, R18, R15, RZ, 0xc0, !PT ;  /* 0x0000000f120f7212 */ /* 0x000fc800078ec0ff */
[----:B------:R-:W-:-:S04]  /*1410*/  IADD3 R15, PT, PT, R16, R15, RZ ;  /* 0x0000000f100f7210 */ /* 0x000fc80007ffe0ff */
[----:B------:R-:W-:Y:S01]  /*1420*/  LOP3.LUT R0, R15, R0, RZ, 0xfc, !PT ;  /* 0x000000000f007212 */ /* 0x000fe200078efcff */
[----:B------:R-:W-:Y:S06]  /*1430*/  BRA `(.L_x_25) ;  /* 0x0000000000107947 */ /* 0x000fec0003800000 */
.L_x_24:
[----:B------:R-:W-:-:S04]  /*1440*/  LOP3.LUT R0, R0, 0x80000000, RZ, 0xc0, !PT ;  /* 0x8000000000007812 */ /* 0x000fc800078ec0ff */
[----:B------:R-:W-:Y:S01]  /*1450*/  LOP3.LUT R0, R0, 0x7f800000, RZ, 0xfc, !PT ;  /* 0x7f80000000007812 */ /* 0x000fe200078efcff */
[----:B------:R-:W-:Y:S06]  /*1460*/  BRA `(.L_x_25) ;  /* 0x0000000000047947 */ /* 0x000fec0003800000 */
.L_x_23:
[----:B------:R-:W-:-:S07]  /*1470*/  IMAD R0, R19, 0x800000, R0 ;  /* 0x0080000013007824 */ /* 0x000fce00078e0200 */
.L_x_25:
[----:B------:R-:W-:Y:S05]  /*1480*/  BSYNC.RECONVERGENT B2 ;  /* 0x0000000000027941 */ /* 0x000fea0003800200 */
.L_x_22:
[----:B------:R-:W-:Y:S05]  /*1490*/  BRA `(.L_x_26) ;  /* 0x0000000000207947 */ /* 0x000fea0003800000 */
.L_x_21:
[----:B------:R-:W-:-:S04]  /*14a0*/  LOP3.LUT R0, R3, 0x80000000, R0, 0x48, !PT ;  /* 0x8000000003007812 */ /* 0x000fc800078e4800 */
[----:B------:R-:W-:Y:S01]  /*14b0*/  LOP3.LUT R0, R0, 0x7f800000, RZ, 0xfc, !PT ;  /* 0x7f80000000007812 */ /* 0x000fe200078efcff */
[----:B------:R-:W-:Y:S06]  /*14c0*/  BRA `(.L_x_26) ;  /* 0x0000000000147947 */ /* 0x000fec0003800000 */
.L_x_20:
[----:B------:R-:W-:Y:S01]  /*14d0*/  LOP3.LUT R0, R3, 0x80000000, R0, 0x48, !PT ;  /* 0x8000000003007812 */ /* 0x000fe200078e4800 */
[----:B------:R-:W-:Y:S06]  /*14e0*/  BRA `(.L_x_26) ;  /* 0x00000000000c7947 */ /* 0x000fec0003800000 */
.L_x_19:
[----:B------:R-:W0:Y:S01]  /*14f0*/  MUFU.RSQ R0, -QNAN ;  /* 0xffc0000000007908 */ /* 0x000e220000001400 */
[----:B------:R-:W-:Y:S05]  /*1500*/  BRA `(.L_x_26) ;  /* 0x0000000000047947 */ /* 0x000fea0003800000 */
.L_x_18:
[----:B------:R-:W-:-:S07]  /*1510*/  FADD.FTZ R0, R0, R3 ;  /* 0x0000000300007221 */ /* 0x000fce0000010000 */
.L_x_26:
[----:B------:R-:W-:Y:S05]  /*1520*/  BSYNC.RECONVERGENT B1 ;  /* 0x0000000000017941 */ /* 0x000fea0003800200 */
.L_x_16:
[----:B------:R-:W-:-:S04]  /*1530*/  IMAD.MOV.U32 R15, RZ, RZ, 0x0 ;  /* 0x00000000ff0f7424 */ /* 0x000fc800078e00ff */
[----:B0-----:R-:W-:Y:S05]  /*1540*/  RET.REL.NODEC R14 `(_Z16ac_velocity_gl_bPfS_S_S_S_S_S_S_S_S_S_S_S_iifffii) ;  /* 0xffffffe80eac7950 */ /* 0x001fea0003c3ffff */
.L_x_27:
[----:B------:R-:W-:-:S00]  /*1550*/  BRA `(.L_x_27) ;  /* 0xfffffffc00fc7947 */ /* 0x000fc0000383ffff */
[----:B------:R-:W-:-:S00]  /*1560*/  NOP ;  /* 0x0000000000007918 */ /* 0x000fc00000000000 */
        /* <DEDUP_REMOVED lines=9> */
.L_x_29:


//--------------------- .nv.shared.reserved.0     --------------------------
	.section	.nv.shared.reserved.0,"aw",@nobits
	.weak		__nv_reservedSMEM_offset_0_alias
	.size		__nv_reservedSMEM_offset_0_alias, 0, 64
	.other		__nv_reservedSMEM_offset_0_alias,@"STO_CUDA_RESERVED_SHARED STV_DEFAULT"
__nv_reservedSMEM_offset_0_alias:
	.zero		0
	.zero		64


//--------------------- .nv.constant0._Z16ac_velocity_gl_bPfS_S_S_S_S_S_S_S_S_S_S_S_iifffii --------------------------
	.section	.nv.constant0._Z16ac_velocity_gl_bPfS_S_S_S_S_S_S_S_S_S_S_S_iifffii,"a",@progbits
	.sectionflags	@""
	.align	4
.nv.constant0._Z16ac_velocity_gl_bPfS_S_S_S_S_S_S_S_S_S_S_S_iifffii:
	.zero		1028


//--------------------- SYMBOLS --------------------------

	.type		.nv.reservedSmem.offset0,@object
	.size		.nv.reservedSmem.offset0,0x4
